//
// Generated by NVIDIA NVVM Compiler
//
// Compiler Build ID: CL-36424714
// Cuda compilation tools, release 13.0, V13.0.88
// Based on NVVM 20.0.0
//

.version 9.0
.target sm_100
.address_size 64

	// .globl	_Z9printData6MyData
.extern .func  (.param .b32 func_retval0) vprintf
(
	.param .b64 vprintf_param_0,
	.param .b64 vprintf_param_1
)
;
.global .align 1 .b8 $str[24] = {77, 121, 68, 97, 116, 97, 58, 32, 97, 32, 61, 32, 37, 100, 44, 32, 98, 32, 61, 32, 37, 102, 10};

.visible .entry _Z9printData6MyData(
	.param .align 4 .b8 _Z9printData6MyData_param_0[8]
)
{
	.local .align 16 .b8 	__local_depot0[16];
	.reg .b64 	%SP;
	.reg .b64 	%SPL;
	.reg .b32 	%r<4>;
	.reg .b32 	%f<2>;
	.reg .b64 	%rd<5>;
	.reg .b64 	%fd<2>;

	mov.u64 	%SPL, __local_depot0;
	cvta.local.u64 	%SP, %SPL;
	ld.param.u32 	%r1, [_Z9printData6MyData_param_0];
	ld.param.f32 	%f1, [_Z9printData6MyData_param_0+4];
	add.u64 	%rd1, %SP, 0;
	add.u64 	%rd2, %SPL, 0;
	cvt.f64.f32 	%fd1, %f1;
	st.local.u32 	[%rd2], %r1;
	st.local.f64 	[%rd2+8], %fd1;
	mov.u64 	%rd3, $str;
	cvta.global.u64 	%rd4, %rd3;
	{ // callseq 0, 0
	.param .b64 param0;
	st.param.b64 	[param0], %rd4;
	.param .b64 param1;
	st.param.b64 	[param1], %rd1;
	.param .b32 retval0;
	call.uni (retval0), 
	vprintf, 
	(
	param0, 
	param1
	);
	ld.param.b32 	%r2, [retval0];
	} // callseq 0
	ret;

}


// ===== COMPILED SASS (sm_100) =====

	.target	sm_100

	.elftype	@"ET_EXEC"


//--------------------- .note.nv.tkinfo           --------------------------
	.section	.note.nv.tkinfo,"",@"SHT_NOTE"
	.sectionflags	@"SHF_NOTE_NV_TKINFO"
	.tkinfo
        /*0018*/ 	.word	0x00000002
        /*0030*/ 	.string	""
        /*0030*/ 	.string	"ptxas"
        /*0030*/ 	.string	"Cuda compilation tools, release 13.0, V13.0.88"
        /*0030*/ 	.string	"Build cuda_13.0.r13.0/compiler.36424714_0"
        /*0030*/ 	.string	"-arch sm_100 -m 64 "



//--------------------- .note.nv.cuinfo           --------------------------
	.section	.note.nv.cuinfo,"",@"SHT_NOTE"
	.sectionflags	@"SHF_NOTE_NV_CUINFO"
        /*0018*/ 	.short	0x0002
        /*001a*/ 	.short	0x0064
        /*001c*/ 	.short	0x0082
	.zero		2


//--------------------- .nv.info                  --------------------------
	.section	.nv.info,"",@"SHT_CUDA_INFO"
	.align	4


	//----- nvinfo : EIATTR_REGCOUNT
	.align		4
        /*0000*/ 	.byte	0x04, 0x2f
        /*0002*/ 	.short	(.L_2 - .L_1)
	.align		4
.L_1:
        /*0004*/ 	.word	index@(_Z9printData6MyData)
        /*0008*/ 	.word	0x00000018


	//----- nvinfo : EIATTR_FRAME_SIZE
	.align		4
.L_2:
        /*000c*/ 	.byte	0x04, 0x11
        /*000e*/ 	.short	(.L_4 - .L_3)
	.align		4
.L_3:
        /*0010*/ 	.word	index@(_Z9printData6MyData)
        /*0014*/ 	.word	0x00000010


	//----- nvinfo : EIATTR_MIN_STACK_SIZE
	.align		4
.L_4:
        /*0018*/ 	.byte	0x04, 0x12
        /*001a*/ 	.short	(.L_6 - .L_5)
	.align		4
.L_5:
        /*001c*/ 	.word	index@(_Z9printData6MyData)
        /*0020*/ 	.word	0x00000010
.L_6:


//--------------------- .nv.compat                --------------------------
	.section	.nv.compat,"",@"SHT_CUDA_COMPAT_INFO"
	.align	4
        /*0000*/ 	.byte	0x02, 0x09, 0x00, 0x00, 0x02, 0x02, 0x01, 0x00, 0x02, 0x05, 0x05, 0x00, 0x03, 0x07, 0x01, 0x01
        /*0010*/ 	.byte	0x02, 0x03, 0x00, 0x00, 0x02, 0x06, 0x01, 0x00, 0x04, 0x0b, 0x08, 0x00, 0x09, 0x00, 0x00, 0x00
        /*0020*/ 	.byte	0x00, 0x00, 0x00, 0x00


//--------------------- .nv.info._Z9printData6MyData --------------------------
	.section	.nv.info._Z9printData6MyData,"",@"SHT_CUDA_INFO"
	.sectionflags	@""
	.align	4


	//----- nvinfo : EIATTR_CUDA_API_VERSION
	.align		4
        /*0000*/ 	.byte	0x04, 0x37
        /*0002*/ 	.short	(.L_8 - .L_7)
.L_7:
        /*0004*/ 	.word	0x00000082


	//----- nvinfo : EIATTR_KPARAM_INFO
	.align		4
.L_8:
        /*0008*/ 	.byte	0x04, 0x17
        /*000a*/ 	.short	(.L_10 - .L_9)
.L_9:
        /*000c*/ 	.word	0x00000000
        /*0010*/ 	.short	0x0000
        /*0012*/ 	.short	0x0000
        /*0014*/ 	.byte	0x00, 0xf0, 0x21, 0x00


	//----- nvinfo : EIATTR_SPARSE_MMA_MASK
	.align		4
.L_10:
        /*0018*/ 	.byte	0x03, 0x50
        /*001a*/ 	.short	0x0000


	//----- nvinfo : EIATTR_MAXREG_COUNT
	.align		4
        /*001c*/ 	.byte	0x03, 0x1b
        /*001e*/ 	.short	0x00ff


	//----- nvinfo : EIATTR_EXTERNS
	.align		4
        /*0020*/ 	.byte	0x04, 0x0f
        /*0022*/ 	.short	(.L_12 - .L_11)


	//   ....[0]....
	.align		4
.L_11:
        /*0024*/ 	.word	index@(vprintf)


	//----- nvinfo : EIATTR_MERCURY_ISA_VERSION
	.align		4
.L_12:
        /*0028*/ 	.byte	0x03, 0x5f
        /*002a*/ 	.short	0x0101


	//----- nvinfo : EIATTR_VRC_CTA_INIT_COUNT
	.align		4
        /*002c*/ 	.byte	0x02, 0x4a
	.zero		1
	.zero		1


	//----- nvinfo : EIATTR_SYSCALL_OFFSETS
	.align		4
        /*0030*/ 	.byte	0x04, 0x46
        /*0032*/ 	.short	(.L_14 - .L_13)


	//   ....[0]....
.L_13:
        /*0034*/ 	.word	0x00000100


	//----- nvinfo : EIATTR_EXIT_INSTR_OFFSETS
	.align		4
.L_14:
        /*0038*/ 	.byte	0x04, 0x1c
        /*003a*/ 	.short	(.L_16 - .L_15)


	//   ....[0]....
.L_15:
        /*003c*/ 	.word	0x00000110


	//----- nvinfo : EIATTR_CBANK_PARAM_SIZE
	.align		4
.L_16:
        /*0040*/ 	.byte	0x03, 0x19
        /*0042*/ 	.short	0x0008


	//----- nvinfo : EIATTR_PARAM_CBANK
	.align		4
        /*0044*/ 	.byte	0x04, 0x0a
        /*0046*/ 	.short	(.L_18 - .L_17)
	.align		4
.L_17:
        /*0048*/ 	.word	index@(.nv.constant0._Z9printData6MyData)
        /*004c*/ 	.short	0x0380
        /*004e*/ 	.short	0x0008


	//----- nvinfo : EIATTR_SW_WAR
	.align		4
.L_18:
        /*0050*/ 	.byte	0x04, 0x36
        /*0052*/ 	.short	(.L_20 - .L_19)
.L_19:
        /*0054*/ 	.word	0x00000008
.L_20:


//--------------------- .nv.callgraph             --------------------------
	.section	.nv.callgraph,"",@"SHT_CUDA_CALLGRAPH"
	.align	4
	.sectionentsize	8
	.align		4
        /*0000*/ 	.word	0x00000000
	.align		4
        /*0004*/ 	.word	0xffffffff
	.align		4
        /*0008*/ 	.word	index@(_Z9printData6MyData)
	.align		4
        /*000c*/ 	.word	index@(vprintf)
	.align		4
        /*0010*/ 	.word	0x00000000
	.align		4
        /*0014*/ 	.word	0xfffffffe
	.align		4
        /*0018*/ 	.word	0x00000000
	.align		4
        /*001c*/ 	.word	0xfffffffd
	.align		4
        /*0020*/ 	.word	0x00000000
	.align		4
        /*0024*/ 	.word	0xfffffffc


//--------------------- .nv.constant4             --------------------------
	.section	.nv.constant4,"a",@progbits
	.align	8
	.align		8
.nv.constant4:
        /*0000*/ 	.dword	vprintf
	.align		8
        /*0008*/ 	.dword	$str


//--------------------- .text._Z9printData6MyData --------------------------
	.section	.text._Z9printData6MyData,"ax",@progbits
	.align	128
        .global         _Z9printData6MyData
        .type           _Z9printData6MyData,@function
        .size           _Z9printData6MyData,(.L_x_2 - _Z9printData6MyData)
        .other          _Z9printData6MyData,@"STO_CUDA_ENTRY STV_DEFAULT"
_Z9printData6MyData:
.text._Z9printData6MyData:
[----:B------:R-:W0:Y:S08]  /*0000*/  LDC R1, c[0x0][0x37c] ;  /* 0x0000df00ff017b82 */ /* 0x000e300000000800 */
[----:B------:R-:W1:Y:S01]  /*0010*/  LDC.64 R10, c[0x0][0x380] ;  /* 0x0000e000ff0a7b82 */ /* 0x000e620000000a00 */
[----:B0-----:R-:W-:Y:S01]  /*0020*/  VIADD R1, R1, 0xfffffff0 ;  /* 0xfffffff001017836 */ /* 0x001fe20000000000 */
[----:B------:R-:W-:Y:S01]  /*0030*/  MOV R0, 0x0 ;  /* 0x0000000000007802 */ /* 0x000fe20000000f00 */
[----:B------:R-:W0:Y:S01]  /*0040*/  LDCU UR4, c[0x0][0x2f8] ;  /* 0x00005f00ff0477ac */ /* 0x000e220008000800 */
[----:B------:R-:W2:Y:S04]  /*0050*/  LDCU.64 UR6, c[0x4][0x8] ;  /* 0x01000100ff0677ac */ /* 0x000ea80008000a00 */
[----:B------:R3:W4:Y:S01]  /*0060*/  LDC.64 R8, c[0x4][R0] ;  /* 0x0100000000087b82 */ /* 0x0007220000000a00 */
[----:B------:R-:W5:Y:S01]  /*0070*/  LDCU UR5, c[0x0][0x2fc] ;  /* 0x00005f80ff0577ac */ /* 0x000f620008000800 */
[----:B0-----:R-:W-:Y:S01]  /*0080*/  IADD3 R6, P0, PT, R1, UR4, RZ ;  /* 0x0000000401067c10 */ /* 0x001fe2000ff1e0ff */
[----:B-1----:R-:W0:Y:S01]  /*0090*/  F2F.F64.F32 R2, R11 ;  /* 0x0000000b00027310 */ /* 0x002e220000201800 */
[----:B------:R3:W-:Y:S01]  /*00a0*/  STL [R1], R10 ;  /* 0x0000000a01007387 */ /* 0x0007e20000100800 */
[----:B--2---:R-:W-:Y:S01]  /*00b0*/  IMAD.U32 R4, RZ, RZ, UR6 ;  /* 0x00000006ff047e24 */ /* 0x004fe2000f8e00ff */
[----:B------:R-:W-:Y:S01]  /*00c0*/  MOV R5, UR7 ;  /* 0x0000000700057c02 */ /* 0x000fe20008000f00 */
[----:B-----5:R-:W-:Y:S01]  /*00d0*/  IMAD.X R7, RZ, RZ, UR5, P0 ;  /* 0x00000005ff077e24 */ /* 0x020fe200080e06ff */
[----:B0-----:R3:W-:Y:S07]  /*00e0*/  STL.64 [R1+0x8], R2 ;  /* 0x0000080201007387 */ /* 0x0017ee0000100a00 */
[----:B------:R-:W-:-:S07]  /*00f0*/  LEPC R20, `(.L_x_0) ;  /* 0x000000001014794e */ /* 0x000fce0000000000 */
[----:B---34-:R-:W-:Y:S05]  /*0100*/  CALL.ABS.NOINC R8 ;  /* 0x0000000008007343 */ /* 0x018fea0003c00000 */
.L_x_0:
[----:B------:R-:W-:Y:S05]  /*0110*/  EXIT ;  /* 0x000000000000794d */ /* 0x000fea0003800000 */
.L_x_1:
[----:B------:R-:W-:-:S00]  /*0120*/  BRA `(.L_x_1) ;  /* 0xfffffffc00fc7947 */ /* 0x000fc0000383ffff */
[----:B------:R-:W-:-:S00]  /*0130*/  NOP ;  /* 0x0000000000007918 */ /* 0x000fc00000000000 */
        /* <DEDUP_REMOVED lines=12> */
.L_x_2:


//--------------------- .nv.global.init           --------------------------
	.section	.nv.global.init,"aw",@progbits
.nv.global.init:
	.type		$str,@object
	.size		$str,(.L_0 - $str)
$str:
        /*0000*/ 	.byte	0x4d, 0x79, 0x44, 0x61, 0x74, 0x61, 0x3a, 0x20, 0x61, 0x20, 0x3d, 0x20, 0x25, 0x64, 0x2c, 0x20
        /*0010*/ 	.byte	0x62, 0x20, 0x3d, 0x20, 0x25, 0x66, 0x0a, 0x00
.L_0:


//--------------------- .nv.shared.reserved.0     --------------------------
	.section	.nv.shared.reserved.0,"aw",@nobits
	.weak		__nv_reservedSMEM_offset_0_alias
	.size		__nv_reservedSMEM_offset_0_alias, 0, 64
	.other		__nv_reservedSMEM_offset_0_alias,@"STO_CUDA_RESERVED_SHARED STV_DEFAULT"
__nv_reservedSMEM_offset_0_alias:
	.zero		0
	.zero		64


//--------------------- .nv.constant0._Z9printData6MyData --------------------------
	.section	.nv.constant0._Z9printData6MyData,"a",@progbits
	.sectionflags	@""
	.align	4
.nv.constant0._Z9printData6MyData:
	.zero		904


//--------------------- SYMBOLS --------------------------

	.type		.nv.reservedSmem.offset0,@object
	.size		.nv.reservedSmem.offset0,0x4
	.type		vprintf,@function
